//
// Generated by NVIDIA NVVM Compiler
//
// Compiler Build ID: CL-36424714
// Cuda compilation tools, release 13.0, V13.0.88
// Based on NVVM 20.0.0
//

.version 9.0
.target sm_100
.address_size 64

	// .globl	_Z20TransformArrayDevicePKsPPs

.visible .entry _Z20TransformArrayDevicePKsPPs(
	.param .u64 .ptr .align 1 _Z20TransformArrayDevicePKsPPs_param_0,
	.param .u64 .ptr .align 1 _Z20TransformArrayDevicePKsPPs_param_1
)
{
	.reg .pred 	%p<2>;
	.reg .b16 	%rs<2>;
	.reg .b32 	%r<5>;
	.reg .b64 	%rd<11>;

	ld.param.u64 	%rd1, [_Z20TransformArrayDevicePKsPPs_param_0];
	ld.param.u64 	%rd2, [_Z20TransformArrayDevicePKsPPs_param_1];
	mov.u32 	%r2, %ctaid.x;
	mov.u32 	%r3, %ntid.x;
	mov.u32 	%r4, %tid.x;
	mad.lo.s32 	%r1, %r2, %r3, %r4;
	setp.gt.u32 	%p1, %r1, 14;
	@%p1 bra 	$L__BB0_2;
	cvta.to.global.u64 	%rd3, %rd1;
	cvta.to.global.u64 	%rd4, %rd2;
	mul.wide.u32 	%rd5, %r1, 2;
	add.s64 	%rd6, %rd3, %rd5;
	ld.global.u16 	%rs1, [%rd6];
	mul.wide.u32 	%rd7, %r1, 8;
	add.s64 	%rd8, %rd4, %rd7;
	ld.global.u64 	%rd9, [%rd8];
	cvta.to.global.u64 	%rd10, %rd9;
	st.global.u16 	[%rd10], %rs1;
$L__BB0_2:
	ret;

}


// ===== COMPILED SASS (sm_100) =====

	.target	sm_100

	.elftype	@"ET_EXEC"


//--------------------- .note.nv.tkinfo           --------------------------
	.section	.note.nv.tkinfo,"",@"SHT_NOTE"
	.sectionflags	@"SHF_NOTE_NV_TKINFO"
	.tkinfo
        /*0018*/ 	.word	0x00000002
        /*0030*/ 	.string	""
        /*0030*/ 	.string	"ptxas"
        /*0030*/ 	.string	"Cuda compilation tools, release 13.0, V13.0.88"
        /*0030*/ 	.string	"Build cuda_13.0.r13.0/compiler.36424714_0"
        /*0030*/ 	.string	"-arch sm_100 -m 64 "



//--------------------- .note.nv.cuinfo           --------------------------
	.section	.note.nv.cuinfo,"",@"SHT_NOTE"
	.sectionflags	@"SHF_NOTE_NV_CUINFO"
        /*0018*/ 	.short	0x0002
        /*001a*/ 	.short	0x0064
        /*001c*/ 	.short	0x0082
	.zero		2


//--------------------- .nv.info                  --------------------------
	.section	.nv.info,"",@"SHT_CUDA_INFO"
	.align	4


	//----- nvinfo : EIATTR_REGCOUNT
	.align		4
        /*0000*/ 	.byte	0x04, 0x2f
        /*0002*/ 	.short	(.L_1 - .L_0)
	.align		4
.L_0:
        /*0004*/ 	.word	index@(_Z20TransformArrayDevicePKsPPs)
        /*0008*/ 	.word	0x0000000a


	//----- nvinfo : EIATTR_FRAME_SIZE
	.align		4
.L_1:
        /*000c*/ 	.byte	0x04, 0x11
        /*000e*/ 	.short	(.L_3 - .L_2)
	.align		4
.L_2:
        /*0010*/ 	.word	index@(_Z20TransformArrayDevicePKsPPs)
        /*0014*/ 	.word	0x00000000


	//----- nvinfo : EIATTR_MIN_STACK_SIZE
	.align		4
.L_3:
        /*0018*/ 	.byte	0x04, 0x12
        /*001a*/ 	.short	(.L_5 - .L_4)
	.align		4
.L_4:
        /*001c*/ 	.word	index@(_Z20TransformArrayDevicePKsPPs)
        /*0020*/ 	.word	0x00000000
.L_5:


//--------------------- .nv.compat                --------------------------
	.section	.nv.compat,"",@"SHT_CUDA_COMPAT_INFO"
	.align	4
        /*0000*/ 	.byte	0x02, 0x09, 0x00, 0x00, 0x02, 0x02, 0x01, 0x00, 0x02, 0x05, 0x05, 0x00, 0x03, 0x07, 0x01, 0x01
        /*0010*/ 	.byte	0x02, 0x03, 0x00, 0x00, 0x02, 0x06, 0x01, 0x00, 0x04, 0x0b, 0x08, 0x00, 0x09, 0x00, 0x00, 0x00
        /*0020*/ 	.byte	0x00, 0x00, 0x00, 0x00


//--------------------- .nv.info._Z20TransformArrayDevicePKsPPs --------------------------
	.section	.nv.info._Z20TransformArrayDevicePKsPPs,"",@"SHT_CUDA_INFO"
	.sectionflags	@""
	.align	4


	//----- nvinfo : EIATTR_CUDA_API_VERSION
	.align		4
        /*0000*/ 	.byte	0x04, 0x37
        /*0002*/ 	.short	(.L_7 - .L_6)
.L_6:
        /*0004*/ 	.word	0x00000082


	//----- nvinfo : EIATTR_KPARAM_INFO
	.align		4
.L_7:
        /*0008*/ 	.byte	0x04, 0x17
        /*000a*/ 	.short	(.L_9 - .L_8)
.L_8:
        /*000c*/ 	.word	0x00000000
        /*0010*/ 	.short	0x0001
        /*0012*/ 	.short	0x0008
        /*0014*/ 	.byte	0x00, 0xf5, 0x21, 0x00


	//----- nvinfo : EIATTR_KPARAM_INFO
	.align		4
.L_9:
        /*0018*/ 	.byte	0x04, 0x17
        /*001a*/ 	.short	(.L_11 - .L_10)
.L_10:
        /*001c*/ 	.word	0x00000000
        /*0020*/ 	.short	0x0000
        /*0022*/ 	.short	0x0000
        /*0024*/ 	.byte	0x00, 0xf5, 0x21, 0x00


	//----- nvinfo : EIATTR_SPARSE_MMA_MASK
	.align		4
.L_11:
        /*0028*/ 	.byte	0x03, 0x50
        /*002a*/ 	.short	0x0000


	//----- nvinfo : EIATTR_MAXREG_COUNT
	.align		4
        /*002c*/ 	.byte	0x03, 0x1b
        /*002e*/ 	.short	0x00ff


	//----- nvinfo : EIATTR_MERCURY_ISA_VERSION
	.align		4
        /*0030*/ 	.byte	0x03, 0x5f
        /*0032*/ 	.short	0x0101


	//----- nvinfo : EIATTR_VRC_CTA_INIT_COUNT
	.align		4
        /*0034*/ 	.byte	0x02, 0x4a
	.zero		1
	.zero		1


	//----- nvinfo : EIATTR_EXIT_INSTR_OFFSETS
	.align		4
        /*0038*/ 	.byte	0x04, 0x1c
        /*003a*/ 	.short	(.L_13 - .L_12)


	//   ....[0]....
.L_12:
        /*003c*/ 	.word	0x00000060


	//   ....[1]....
        /*0040*/ 	.word	0x000000f0


	//----- nvinfo : EIATTR_CBANK_PARAM_SIZE
	.align		4
.L_13:
        /*0044*/ 	.byte	0x03, 0x19
        /*0046*/ 	.short	0x0010


	//----- nvinfo : EIATTR_PARAM_CBANK
	.align		4
        /*0048*/ 	.byte	0x04, 0x0a
        /*004a*/ 	.short	(.L_15 - .L_14)
	.align		4
.L_14:
        /*004c*/ 	.word	index@(.nv.constant0._Z20TransformArrayDevicePKsPPs)
        /*0050*/ 	.short	0x0380
        /*0052*/ 	.short	0x0010


	//----- nvinfo : EIATTR_SW_WAR
	.align		4
.L_15:
        /*0054*/ 	.byte	0x04, 0x36
        /*0056*/ 	.short	(.L_17 - .L_16)
.L_16:
        /*0058*/ 	.word	0x00000008
.L_17:


//--------------------- .nv.callgraph             --------------------------
	.section	.nv.callgraph,"",@"SHT_CUDA_CALLGRAPH"
	.align	4
	.sectionentsize	8
	.align		4
        /*0000*/ 	.word	0x00000000
	.align		4
        /*0004*/ 	.word	0xffffffff
	.align		4
        /*0008*/ 	.word	0x00000000
	.align		4
        /*000c*/ 	.word	0xfffffffe
	.align		4
        /*0010*/ 	.word	0x00000000
	.align		4
        /*0014*/ 	.word	0xfffffffd
	.align		4
        /*0018*/ 	.word	0x00000000
	.align		4
        /*001c*/ 	.word	0xfffffffc


//--------------------- .text._Z20TransformArrayDevicePKsPPs --------------------------
	.section	.text._Z20TransformArrayDevicePKsPPs,"ax",@progbits
	.align	128
        .global         _Z20TransformArrayDevicePKsPPs
        .type           _Z20TransformArrayDevicePKsPPs,@function
        .size           _Z20TransformArrayDevicePKsPPs,(.L_x_1 - _Z20TransformArrayDevicePKsPPs)
        .other          _Z20TransformArrayDevicePKsPPs,@"STO_CUDA_ENTRY STV_DEFAULT"
_Z20TransformArrayDevicePKsPPs:
.text._Z20TransformArrayDevicePKsPPs:
[----:B------:R-:W-:Y:S01]  /*0000*/  LDC R1, c[0x0][0x37c] ;  /* 0x0000df00ff017b82 */ /* 0x000fe20000000800 */
[----:B------:R-:W0:Y:S07]  /*0010*/  S2R R0, SR_TID.X ;  /* 0x0000000000007919 */ /* 0x000e2e0000002100 */
[----:B------:R-:W0:Y:S08]  /*0020*/  S2UR UR4, SR_CTAID.X ;  /* 0x00000000000479c3 */ /* 0x000e300000002500 */
[----:B------:R-:W0:Y:S02]  /*0030*/  LDC R7, c[0x0][0x360] ;  /* 0x0000d800ff077b82 */ /* 0x000e240000000800 */
[----:B0-----:R-:W-:-:S05]  /*0040*/  IMAD R7, R7, UR4, R0 ;  /* 0x0000000407077c24 */ /* 0x001fca000f8e0200 */
[----:B------:R-:W-:-:S13]  /*0050*/  ISETP.GT.U32.AND P0, PT, R7, 0xe, PT ;  /* 0x0000000e0700780c */ /* 0x000fda0003f04070 */
[----:B------:R-:W-:Y:S05]  /*0060*/  @P0 EXIT ;  /* 0x000000000000094d */ /* 0x000fea0003800000 */
[----:B------:R-:W0:Y:S01]  /*0070*/  LDC.64 R2, c[0x0][0x380] ;  /* 0x0000e000ff027b82 */ /* 0x000e220000000a00 */
[----:B------:R-:W1:Y:S07]  /*0080*/  LDCU.64 UR4, c[0x0][0x358] ;  /* 0x00006b00ff0477ac */ /* 0x000e6e0008000a00 */
[----:B------:R-:W2:Y:S01]  /*0090*/  LDC.64 R4, c[0x0][0x388] ;  /* 0x0000e200ff047b82 */ /* 0x000ea20000000a00 */
[----:B0-----:R-:W-:-:S06]  /*00a0*/  IMAD.WIDE.U32 R2, R7, 0x2, R2 ;  /* 0x0000000207027825 */ /* 0x001fcc00078e0002 */
[----:B-1----:R-:W3:Y:S01]  /*00b0*/  LDG.E.U16 R3, desc[UR4][R2.64] ;  /* 0x0000000402037981 */ /* 0x002ee2000c1e1500 */
[----:B--2---:R-:W-:-:S06]  /*00c0*/  IMAD.WIDE.U32 R4, R7, 0x8, R4 ;  /* 0x0000000807047825 */ /* 0x004fcc00078e0004 */
[----:B------:R-:W3:Y:S04]  /*00d0*/  LDG.E.64 R4, desc[UR4][R4.64] ;  /* 0x0000000404047981 */ /* 0x000ee8000c1e1b00 */
[----:B---3--:R-:W-:Y:S01]  /*00e0*/  STG.E.U16 desc[UR4][R4.64], R3 ;  /* 0x0000000304007986 */ /* 0x008fe2000c101504 */
[----:B------:R-:W-:Y:S05]  /*00f0*/  EXIT ;  /* 0x000000000000794d */ /* 0x000fea0003800000 */
.L_x_0:
[----:B------:R-:W-:-:S00]  /*0100*/  BRA `(.L_x_0) ;  /* 0xfffffffc00fc7947 */ /* 0x000fc0000383ffff */
[----:B------:R-:W-:-:S00]  /*0110*/  NOP ;  /* 0x0000000000007918 */ /* 0x000fc00000000000 */
        /* <DEDUP_REMOVED lines=14> */
.L_x_1:


//--------------------- .nv.shared.reserved.0     --------------------------
	.section	.nv.shared.reserved.0,"aw",@nobits
	.weak		__nv_reservedSMEM_offset_0_alias
	.size		__nv_reservedSMEM_offset_0_alias, 0, 64
	.other		__nv_reservedSMEM_offset_0_alias,@"STO_CUDA_RESERVED_SHARED STV_DEFAULT"
__nv_reservedSMEM_offset_0_alias:
	.zero		0
	.zero		64


//--------------------- .nv.constant0._Z20TransformArrayDevicePKsPPs --------------------------
	.section	.nv.constant0._Z20TransformArrayDevicePKsPPs,"a",@progbits
	.sectionflags	@""
	.align	4
.nv.constant0._Z20TransformArrayDevicePKsPPs:
	.zero		912


//--------------------- SYMBOLS --------------------------

	.type		.nv.reservedSmem.offset0,@object
	.size		.nv.reservedSmem.offset0,0x4
